//
// Generated by NVIDIA NVVM Compiler
//
// Compiler Build ID: CL-36424714
// Cuda compilation tools, release 13.0, V13.0.88
// Based on NVVM 20.0.0
//

.version 9.0
.target sm_100
.address_size 64

	// .globl	_Z8one_stepP8Particleii

.visible .entry _Z8one_stepP8Particleii(
	.param .u64 .ptr .align 1 _Z8one_stepP8Particleii_param_0,
	.param .u32 _Z8one_stepP8Particleii_param_1,
	.param .u32 _Z8one_stepP8Particleii_param_2
)
{
	.reg .pred 	%p<2>;
	.reg .b32 	%r<9>;
	.reg .b32 	%f<16>;
	.reg .b64 	%rd<5>;

	ld.param.u64 	%rd1, [_Z8one_stepP8Particleii_param_0];
	ld.param.u32 	%r2, [_Z8one_stepP8Particleii_param_1];
	ld.param.u32 	%r3, [_Z8one_stepP8Particleii_param_2];
	mov.u32 	%r4, %ctaid.x;
	mov.u32 	%r5, %ntid.x;
	mov.u32 	%r6, %tid.x;
	mad.lo.s32 	%r1, %r4, %r5, %r6;
	setp.ge.s32 	%p1, %r1, %r3;
	@%p1 bra 	$L__BB0_2;
	cvta.to.global.u64 	%rd2, %rd1;
	mul.wide.s32 	%rd3, %r1, 24;
	add.s64 	%rd4, %rd2, %rd3;
	ld.global.f32 	%f1, [%rd4+12];
	ld.global.f32 	%f2, [%rd4];
	add.f32 	%f3, %f1, %f2;
	st.global.f32 	[%rd4], %f3;
	ld.global.f32 	%f4, [%rd4+16];
	ld.global.f32 	%f5, [%rd4+4];
	add.f32 	%f6, %f4, %f5;
	st.global.f32 	[%rd4+4], %f6;
	ld.global.f32 	%f7, [%rd4+20];
	ld.global.f32 	%f8, [%rd4+8];
	add.f32 	%f9, %f7, %f8;
	st.global.f32 	[%rd4+8], %f9;
	mad.lo.s32 	%r7, %r1, 123, %r2;
	rem.s32 	%r8, %r7, %r3;
	cvt.rn.f32.s32 	%f10, %r8;
	div.rn.f32 	%f11, %f10, 0f40A00000;
	add.f32 	%f12, %f1, %f11;
	st.global.f32 	[%rd4+12], %f12;
	fma.rn.f32 	%f13, %f10, 0f3E800000, %f4;
	st.global.f32 	[%rd4+16], %f13;
	div.rn.f32 	%f14, %f10, 0f40400000;
	add.f32 	%f15, %f14, %f7;
	st.global.f32 	[%rd4+20], %f15;
$L__BB0_2:
	ret;

}


// ===== COMPILED SASS (sm_100) =====

	.target	sm_100

	.elftype	@"ET_EXEC"


//--------------------- .note.nv.tkinfo           --------------------------
	.section	.note.nv.tkinfo,"",@"SHT_NOTE"
	.sectionflags	@"SHF_NOTE_NV_TKINFO"
	.tkinfo
        /*0018*/ 	.word	0x00000002
        /*0030*/ 	.string	""
        /*0030*/ 	.string	"ptxas"
        /*0030*/ 	.string	"Cuda compilation tools, release 13.0, V13.0.88"
        /*0030*/ 	.string	"Build cuda_13.0.r13.0/compiler.36424714_0"
        /*0030*/ 	.string	"-arch sm_100 -m 64 "



//--------------------- .note.nv.cuinfo           --------------------------
	.section	.note.nv.cuinfo,"",@"SHT_NOTE"
	.sectionflags	@"SHF_NOTE_NV_CUINFO"
        /*0018*/ 	.short	0x0002
        /*001a*/ 	.short	0x0064
        /*001c*/ 	.short	0x0082
	.zero		2


//--------------------- .nv.info                  --------------------------
	.section	.nv.info,"",@"SHT_CUDA_INFO"
	.align	4


	//----- nvinfo : EIATTR_REGCOUNT
	.align		4
        /*0000*/ 	.byte	0x04, 0x2f
        /*0002*/ 	.short	(.L_1 - .L_0)
	.align		4
.L_0:
        /*0004*/ 	.word	index@(_Z8one_stepP8Particleii)
        /*0008*/ 	.word	0x00000014


	//----- nvinfo : EIATTR_FRAME_SIZE
	.align		4
.L_1:
        /*000c*/ 	.byte	0x04, 0x11
        /*000e*/ 	.short	(.L_3 - .L_2)
	.align		4
.L_2:
        /*0010*/ 	.word	index@($__internal_0_$__cuda_sm3x_div_rn_noftz_f32_slowpath)
        /*0014*/ 	.word	0x00000000


	//----- nvinfo : EIATTR_FRAME_SIZE
	.align		4
.L_3:
        /*0018*/ 	.byte	0x04, 0x11
        /*001a*/ 	.short	(.L_5 - .L_4)
	.align		4
.L_4:
        /*001c*/ 	.word	index@(_Z8one_stepP8Particleii)
        /*0020*/ 	.word	0x00000000


	//----- nvinfo : EIATTR_MIN_STACK_SIZE
	.align		4
.L_5:
        /*0024*/ 	.byte	0x04, 0x12
        /*0026*/ 	.short	(.L_7 - .L_6)
	.align		4
.L_6:
        /*0028*/ 	.word	index@(_Z8one_stepP8Particleii)
        /*002c*/ 	.word	0x00000000
.L_7:


//--------------------- .nv.compat                --------------------------
	.section	.nv.compat,"",@"SHT_CUDA_COMPAT_INFO"
	.align	4
        /*0000*/ 	.byte	0x02, 0x09, 0x00, 0x00, 0x02, 0x02, 0x01, 0x00, 0x02, 0x05, 0x05, 0x00, 0x03, 0x07, 0x01, 0x01
        /*0010*/ 	.byte	0x02, 0x03, 0x00, 0x00, 0x02, 0x06, 0x01, 0x00, 0x04, 0x0b, 0x08, 0x00, 0x01, 0x00, 0x00, 0x00
        /*0020*/ 	.byte	0x00, 0x00, 0x00, 0x00


//--------------------- .nv.info._Z8one_stepP8Particleii --------------------------
	.section	.nv.info._Z8one_stepP8Particleii,"",@"SHT_CUDA_INFO"
	.sectionflags	@""
	.align	4


	//----- nvinfo : EIATTR_CUDA_API_VERSION
	.align		4
        /*0000*/ 	.byte	0x04, 0x37
        /*0002*/ 	.short	(.L_9 - .L_8)
.L_8:
        /*0004*/ 	.word	0x00000082


	//----- nvinfo : EIATTR_KPARAM_INFO
	.align		4
.L_9:
        /*0008*/ 	.byte	0x04, 0x17
        /*000a*/ 	.short	(.L_11 - .L_10)
.L_10:
        /*000c*/ 	.word	0x00000000
        /*0010*/ 	.short	0x0002
        /*0012*/ 	.short	0x000c
        /*0014*/ 	.byte	0x00, 0xf0, 0x11, 0x00


	//----- nvinfo : EIATTR_KPARAM_INFO
	.align		4
.L_11:
        /*0018*/ 	.byte	0x04, 0x17
        /*001a*/ 	.short	(.L_13 - .L_12)
.L_12:
        /*001c*/ 	.word	0x00000000
        /*0020*/ 	.short	0x0001
        /*0022*/ 	.short	0x0008
        /*0024*/ 	.byte	0x00, 0xf0, 0x11, 0x00


	//----- nvinfo : EIATTR_KPARAM_INFO
	.align		4
.L_13:
        /*0028*/ 	.byte	0x04, 0x17
        /*002a*/ 	.short	(.L_15 - .L_14)
.L_14:
        /*002c*/ 	.word	0x00000000
        /*0030*/ 	.short	0x0000
        /*0032*/ 	.short	0x0000
        /*0034*/ 	.byte	0x00, 0xf5, 0x21, 0x00


	//----- nvinfo : EIATTR_SPARSE_MMA_MASK
	.align		4
.L_15:
        /*0038*/ 	.byte	0x03, 0x50
        /*003a*/ 	.short	0x0000


	//----- nvinfo : EIATTR_MAXREG_COUNT
	.align		4
        /*003c*/ 	.byte	0x03, 0x1b
        /*003e*/ 	.short	0x00ff


	//----- nvinfo : EIATTR_MERCURY_ISA_VERSION
	.align		4
        /*0040*/ 	.byte	0x03, 0x5f
        /*0042*/ 	.short	0x0101


	//----- nvinfo : EIATTR_VRC_CTA_INIT_COUNT
	.align		4
        /*0044*/ 	.byte	0x02, 0x4a
	.zero		1
	.zero		1


	//----- nvinfo : EIATTR_EXIT_INSTR_OFFSETS
	.align		4
        /*0048*/ 	.byte	0x04, 0x1c
        /*004a*/ 	.short	(.L_17 - .L_16)


	//   ....[0]....
.L_16:
        /*004c*/ 	.word	0x00000070


	//   ....[1]....
        /*0050*/ 	.word	0x00000530


	//----- nvinfo : EIATTR_CRS_STACK_SIZE
	.align		4
.L_17:
        /*0054*/ 	.byte	0x04, 0x1e
        /*0056*/ 	.short	(.L_19 - .L_18)
.L_18:
        /*0058*/ 	.word	0x00000000


	//----- nvinfo : EIATTR_CBANK_PARAM_SIZE
	.align		4
.L_19:
        /*005c*/ 	.byte	0x03, 0x19
        /*005e*/ 	.short	0x0010


	//----- nvinfo : EIATTR_PARAM_CBANK
	.align		4
        /*0060*/ 	.byte	0x04, 0x0a
        /*0062*/ 	.short	(.L_21 - .L_20)
	.align		4
.L_20:
        /*0064*/ 	.word	index@(.nv.constant0._Z8one_stepP8Particleii)
        /*0068*/ 	.short	0x0380
        /*006a*/ 	.short	0x0010


	//----- nvinfo : EIATTR_SW_WAR
	.align		4
.L_21:
        /*006c*/ 	.byte	0x04, 0x36
        /*006e*/ 	.short	(.L_23 - .L_22)
.L_22:
        /*0070*/ 	.word	0x00000008
.L_23:


//--------------------- .nv.callgraph             --------------------------
	.section	.nv.callgraph,"",@"SHT_CUDA_CALLGRAPH"
	.align	4
	.sectionentsize	8
	.align		4
        /*0000*/ 	.word	0x00000000
	.align		4
        /*0004*/ 	.word	0xffffffff
	.align		4
        /*0008*/ 	.word	0x00000000
	.align		4
        /*000c*/ 	.word	0xfffffffe
	.align		4
        /*0010*/ 	.word	0x00000000
	.align		4
        /*0014*/ 	.word	0xfffffffd
	.align		4
        /*0018*/ 	.word	0x00000000
	.align		4
        /*001c*/ 	.word	0xfffffffc


//--------------------- .text._Z8one_stepP8Particleii --------------------------
	.section	.text._Z8one_stepP8Particleii,"ax",@progbits
	.align	128
        .global         _Z8one_stepP8Particleii
        .type           _Z8one_stepP8Particleii,@function
        .size           _Z8one_stepP8Particleii,(.L_x_16 - _Z8one_stepP8Particleii)
        .other          _Z8one_stepP8Particleii,@"STO_CUDA_ENTRY STV_DEFAULT"
_Z8one_stepP8Particleii:
.text._Z8one_stepP8Particleii:
[----:B------:R-:W-:Y:S01]  /*0000*/  LDC R1, c[0x0][0x37c] ;  /* 0x0000df00ff017b82 */ /* 0x000fe20000000800 */
[----:B------:R-:W0:Y:S07]  /*0010*/  S2R R2, SR_TID.X ;  /* 0x0000000000027919 */ /* 0x000e2e0000002100 */
[----:B------:R-:W0:Y:S08]  /*0020*/  S2UR UR4, SR_CTAID.X ;  /* 0x00000000000479c3 */ /* 0x000e300000002500 */
[----:B------:R-:W0:Y:S08]  /*0030*/  LDC R13, c[0x0][0x360] ;  /* 0x0000d800ff0d7b82 */ /* 0x000e300000000800 */
[----:B------:R-:W1:Y:S01]  /*0040*/  LDC R0, c[0x0][0x38c] ;  /* 0x0000e300ff007b82 */ /* 0x000e620000000800 */
[----:B0-----:R-:W-:-:S05]  /*0050*/  IMAD R13, R13, UR4, R2 ;  /* 0x000000040d0d7c24 */ /* 0x001fca000f8e0202 */
[----:B-1----:R-:W-:-:S13]  /*0060*/  ISETP.GE.AND P0, PT, R13, R0, PT ;  /* 0x000000000d00720c */ /* 0x002fda0003f06270 */
[----:B------:R-:W-:Y:S05]  /*0070*/  @P0 EXIT ;  /* 0x000000000000094d */ /* 0x000fea0003800000 */
[----:B------:R-:W0:Y:S01]  /*0080*/  LDC.64 R4, c[0x0][0x380] ;  /* 0x0000e000ff047b82 */ /* 0x000e220000000a00 */
[----:B------:R-:W1:Y:S01]  /*0090*/  LDCU.64 UR4, c[0x0][0x358] ;  /* 0x00006b00ff0477ac */ /* 0x000e620008000a00 */
[----:B------:R-:W-:-:S06]  /*00a0*/  IABS R15, R0 ;  /* 0x00000000000f7213 */ /* 0x000fcc0000000000 */
[----:B------:R-:W2:Y:S01]  /*00b0*/  LDC R14, c[0x0][0x388] ;  /* 0x0000e200ff0e7b82 */ /* 0x000ea20000000800 */
[----:B0-----:R-:W-:-:S05]  /*00c0*/  IMAD.WIDE R4, R13, 0x18, R4 ;  /* 0x000000180d047825 */ /* 0x001fca00078e0204 */
[----:B-1----:R-:W3:Y:S04]  /*00d0*/  LDG.E R6, desc[UR4][R4.64+0xc] ;  /* 0x00000c0404067981 */ /* 0x002ee8000c1e1900 */
[----:B------:R-:W3:Y:S04]  /*00e0*/  LDG.E R9, desc[UR4][R4.64] ;  /* 0x0000000404097981 */ /* 0x000ee8000c1e1900 */
[----:B------:R-:W4:Y:S04]  /*00f0*/  LDG.E R7, desc[UR4][R4.64+0x10] ;  /* 0x0000100404077981 */ /* 0x000f28000c1e1900 */
[----:B------:R-:W4:Y:S04]  /*0100*/  LDG.E R2, desc[UR4][R4.64+0x4] ;  /* 0x0000040404027981 */ /* 0x000f28000c1e1900 */
[----:B------:R-:W5:Y:S04]  /*0110*/  LDG.E R8, desc[UR4][R4.64+0x14] ;  /* 0x0000140404087981 */ /* 0x000f68000c1e1900 */
[----:B------:R-:W5:Y:S01]  /*0120*/  LDG.E R3, desc[UR4][R4.64+0x8] ;  /* 0x0000080404037981 */ /* 0x000f62000c1e1900 */
[----:B------:R-:W0:Y:S01]  /*0130*/  I2F.RP R12, R15 ;  /* 0x0000000f000c7306 */ /* 0x000e220000209400 */
[----:B--2---:R-:W-:Y:S01]  /*0140*/  IMAD R13, R13, 0x7b, R14 ;  /* 0x0000007b0d0d7824 */ /* 0x004fe200078e020e */
[----:B------:R-:W-:Y:S04]  /*0150*/  BSSY.RECONVERGENT B0, `(.L_x_0) ;  /* 0x0000028000007945 */ /* 0x000fe80003800200 */
[----:B------:R-:W-:-:S02]  /*0160*/  ISETP.GE.AND P2, PT, R13, RZ, PT ;  /* 0x000000ff0d00720c */ /* 0x000fc40003f46270 */
[----:B0-----:R-:W0:Y:S02]  /*0170*/  MUFU.RCP R12, R12 ;  /* 0x0000000c000c7308 */ /* 0x001e240000001000 */
[----:B0-----:R-:W-:Y:S01]  /*0180*/  VIADD R10, R12, 0xffffffe ;  /* 0x0ffffffe0c0a7836 */ /* 0x001fe20000000000 */
[----:B------:R-:W-:Y:S01]  /*0190*/  IABS R12, R13 ;  /* 0x0000000d000c7213 */ /* 0x000fe20000000000 */
[----:B------:R-:W-:-:S04]  /*01a0*/  IMAD.MOV.U32 R13, RZ, RZ, 0x3e4ccccd ;  /* 0x3e4ccccdff0d7424 */ /* 0x000fc800078e00ff */
[----:B------:R0:W1:Y:S02]  /*01b0*/  F2I.FTZ.U32.TRUNC.NTZ R11, R10 ;  /* 0x0000000a000b7305 */ /* 0x000064000021f000 */
[----:B0-----:R-:W-:Y:S02]  /*01c0*/  IMAD.MOV.U32 R10, RZ, RZ, RZ ;  /* 0x000000ffff0a7224 */ /* 0x001fe400078e00ff */
[----:B-1----:R-:W-:-:S04]  /*01d0*/  IMAD.MOV R16, RZ, RZ, -R11 ;  /* 0x000000ffff107224 */ /* 0x002fc800078e0a0b */
[----:B------:R-:W-:-:S04]  /*01e0*/  IMAD R17, R16, R15, RZ ;  /* 0x0000000f10117224 */ /* 0x000fc800078e02ff */
[----:B------:R-:W-:-:S06]  /*01f0*/  IMAD.HI.U32 R11, R11, R17, R10 ;  /* 0x000000110b0b7227 */ /* 0x000fcc00078e000a */
[----:B------:R-:W-:-:S04]  /*0200*/  IMAD.HI.U32 R11, R11, R12, RZ ;  /* 0x0000000c0b0b7227 */ /* 0x000fc800078e00ff */
[----:B------:R-:W-:-:S04]  /*0210*/  IMAD.MOV R11, RZ, RZ, -R11 ;  /* 0x000000ffff0b7224 */ /* 0x000fc800078e0a0b */
[----:B------:R-:W-:-:S05]  /*0220*/  IMAD R10, R15, R11, R12 ;  /* 0x0000000b0f0a7224 */ /* 0x000fca00078e020c */
[----:B------:R-:W-:-:S13]  /*0230*/  ISETP.GT.U32.AND P0, PT, R15, R10, PT ;  /* 0x0000000a0f00720c */ /* 0x000fda0003f04070 */
[----:B------:R-:W-:Y:S02]  /*0240*/  @!P0 IADD3 R10, PT, PT, R10, -R15, RZ ;  /* 0x8000000f0a0a8210 */ /* 0x000fe40007ffe0ff */
[----:B------:R-:W-:Y:S02]  /*0250*/  ISETP.NE.AND P0, PT, R0, RZ, PT ;  /* 0x000000ff0000720c */ /* 0x000fe40003f05270 */
[----:B------:R-:W-:-:S13]  /*0260*/  ISETP.GT.U32.AND P1, PT, R15, R10, PT ;  /* 0x0000000a0f00720c */ /* 0x000fda0003f24070 */
[----:B------:R-:W-:-:S04]  /*0270*/  @!P1 IMAD.IADD R10, R10, 0x1, -R15 ;  /* 0x000000010a0a9824 */ /* 0x000fc800078e0a0f */
[----:B------:R-:W-:Y:S01]  /*0280*/  @!P2 IMAD.MOV R10, RZ, RZ, -R10 ;  /* 0x000000ffff0aa224 */ /* 0x000fe200078e0a0a */
[----:B------:R-:W-:-:S04]  /*0290*/  @!P0 LOP3.LUT R10, RZ, R0, RZ, 0x33, !PT ;  /* 0x00000000ff0a8212 */ /* 0x000fc800078e33ff */
[----:B------:R-:W-:-:S04]  /*02a0*/  I2FP.F32.S32 R0, R10 ;  /* 0x0000000a00007245 */ /* 0x000fc80000201400 */
[----:B------:R-:W0:Y:S01]  /*02b0*/  FCHK P0, R0, 5 ;  /* 0x40a0000000007902 */ /* 0x000e220000000000 */
[----:B---3--:R-:W-:-:S05]  /*02c0*/  FADD R9, R6, R9 ;  /* 0x0000000906097221 */ /* 0x008fca0000000000 */
[----:B------:R1:W-:Y:S01]  /*02d0*/  STG.E desc[UR4][R4.64], R9 ;  /* 0x0000000904007986 */ /* 0x0003e2000c101904 */
[----:B----4-:R-:W-:Y:S01]  /*02e0*/  FADD R11, R7, R2 ;  /* 0x00000002070b7221 */ /* 0x010fe20000000000 */
[----:B------:R-:W-:-:S04]  /*02f0*/  IMAD.MOV.U32 R2, RZ, RZ, 0x40a00000 ;  /* 0x40a00000ff027424 */ /* 0x000fc800078e00ff */
[----:B------:R1:W-:Y:S01]  /*0300*/  STG.E desc[UR4][R4.64+0x4], R11 ;  /* 0x0000040b04007986 */ /* 0x0003e2000c101904 */
[----:B------:R-:W-:Y:S01]  /*0310*/  FFMA R2, R13, -R2, 1 ;  /* 0x3f8000000d027423 */ /* 0x000fe20000000802 */
[----:B-----5:R-:W-:-:S03]  /*0320*/  FADD R3, R8, R3 ;  /* 0x0000000308037221 */ /* 0x020fc60000000000 */
[----:B------:R-:W-:Y:S02]  /*0330*/  FFMA R13, R2, R13, 0.20000000298023223877 ;  /* 0x3e4ccccd020d7423 */ /* 0x000fe4000000000d */
[----:B------:R1:W-:Y:S02]  /*0340*/  STG.E desc[UR4][R4.64+0x8], R3 ;  /* 0x0000080304007986 */ /* 0x0003e4000c101904 */
[----:B------:R-:W-:-:S04]  /*0350*/  FFMA R2, R0, R13, RZ ;  /* 0x0000000d00027223 */ /* 0x000fc800000000ff */
[----:B------:R-:W-:-:S04]  /*0360*/  FFMA R10, R2, -5, R0 ;  /* 0xc0a00000020a7823 */ /* 0x000fc80000000000 */
[----:B------:R-:W-:Y:S01]  /*0370*/  FFMA R13, R13, R10, R2 ;  /* 0x0000000a0d0d7223 */ /* 0x000fe20000000002 */
[----:B0-----:R-:W-:Y:S06]  /*0380*/  @!P0 BRA `(.L_x_1) ;  /* 0x0000000000108947 */ /* 0x001fec0003800000 */
[----:B-1----:R-:W-:Y:S01]  /*0390*/  HFMA2 R3, -RZ, RZ, 2.3125, 0 ;  /* 0x40a00000ff037431 */ /* 0x002fe200000001ff */
[----:B------:R-:W-:-:S07]  /*03a0*/  MOV R10, 0x3c0 ;  /* 0x000003c0000a7802 */ /* 0x000fce0000000f00 */
[----:B------:R-:W-:Y:S05]  /*03b0*/  CALL.REL.NOINC `($__internal_0_$__cuda_sm3x_div_rn_noftz_f32_slowpath) ;  /* 0x0000000000607944 */ /* 0x000fea0003c00000 */
[----:B------:R-:W-:-:S07]  /*03c0*/  IMAD.MOV.U32 R13, RZ, RZ, R2 ;  /* 0x000000ffff0d7224 */ /* 0x000fce00078e0002 */
.L_x_1:
[----:B------:R-:W-:Y:S05]  /*03d0*/  BSYNC.RECONVERGENT B0 ;  /* 0x0000000000007941 */ /* 0x000fea0003800200 */
.L_x_0:
[----:B------:R-:W-:Y:S01]  /*03e0*/  FADD R13, R6, R13 ;  /* 0x0000000d060d7221 */ /* 0x000fe20000000000 */
[----:B------:R-:W-:Y:S01]  /*03f0*/  FFMA R7, R0, 0.25, R7 ;  /* 0x3e80000000077823 */ /* 0x000fe20000000007 */
[----:B-1----:R-:W-:Y:S01]  /*0400*/  IMAD.MOV.U32 R3, RZ, RZ, 0x3eaaaaab ;  /* 0x3eaaaaabff037424 */ /* 0x002fe200078e00ff */
[----:B------:R-:W0:Y:S01]  /*0410*/  FCHK P0, R0, 3 ;  /* 0x4040000000007902 */ /* 0x000e220000000000 */
[----:B------:R-:W-:Y:S01]  /*0420*/  IMAD.MOV.U32 R2, RZ, RZ, 0x40400000 ;  /* 0x40400000ff027424 */ /* 0x000fe200078e00ff */
[----:B------:R1:W-:Y:S01]  /*0430*/  STG.E desc[UR4][R4.64+0xc], R13 ;  /* 0x00000c0d04007986 */ /* 0x0003e2000c101904 */
[----:B------:R-:W-:Y:S02]  /*0440*/  BSSY.RECONVERGENT B0, `(.L_x_2) ;  /* 0x000000c000007945 */ /* 0x000fe40003800200 */
[----:B------:R-:W-:Y:S01]  /*0450*/  FFMA R2, R3, -R2, 1 ;  /* 0x3f80000003027423 */ /* 0x000fe20000000802 */
[----:B------:R1:W-:Y:S03]  /*0460*/  STG.E desc[UR4][R4.64+0x10], R7 ;  /* 0x0000100704007986 */ /* 0x0003e6000c101904 */
[----:B------:R-:W-:-:S04]  /*0470*/  FFMA R3, R2, R3, 0.3333333432674407959 ;  /* 0x3eaaaaab02037423 */ /* 0x000fc80000000003 */
[----:B------:R-:W-:-:S04]  /*0480*/  FFMA R2, R0, R3, RZ ;  /* 0x0000000300027223 */ /* 0x000fc800000000ff */
[----:B------:R-:W-:-:S04]  /*0490*/  FFMA R6, R2, -3, R0 ;  /* 0xc040000002067823 */ /* 0x000fc80000000000 */
[----:B------:R-:W-:Y:S01]  /*04a0*/  FFMA R3, R3, R6, R2 ;  /* 0x0000000603037223 */ /* 0x000fe20000000002 */
[----:B01----:R-:W-:Y:S06]  /*04b0*/  @!P0 BRA `(.L_x_3) ;  /* 0x0000000000108947 */ /* 0x003fec0003800000 */
[----:B------:R-:W-:Y:S02]  /*04c0*/  MOV R3, 0x40400000 ;  /* 0x4040000000037802 */ /* 0x000fe40000000f00 */
[----:B------:R-:W-:-:S07]  /*04d0*/  MOV R10, 0x4f0 ;  /* 0x000004f0000a7802 */ /* 0x000fce0000000f00 */
[----:B------:R-:W-:Y:S05]  /*04e0*/  CALL.REL.NOINC `($__internal_0_$__cuda_sm3x_div_rn_noftz_f32_slowpath) ;  /* 0x0000000000147944 */ /* 0x000fea0003c00000 */
[----:B------:R-:W-:-:S07]  /*04f0*/  IMAD.MOV.U32 R3, RZ, RZ, R2 ;  /* 0x000000ffff037224 */ /* 0x000fce00078e0002 */
.L_x_3:
[----:B------:R-:W-:Y:S05]  /*0500*/  BSYNC.RECONVERGENT B0 ;  /* 0x0000000000007941 */ /* 0x000fea0003800200 */
.L_x_2:
[----:B------:R-:W-:-:S05]  /*0510*/  FADD R3, R8, R3 ;  /* 0x0000000308037221 */ /* 0x000fca0000000000 */
[----:B------:R-:W-:Y:S01]  /*0520*/  STG.E desc[UR4][R4.64+0x14], R3 ;  /* 0x0000140304007986 */ /* 0x000fe2000c101904 */
[----:B------:R-:W-:Y:S05]  /*0530*/  EXIT ;  /* 0x000000000000794d */ /* 0x000fea0003800000 */
        .weak           $__internal_0_$__cuda_sm3x_div_rn_noftz_f32_slowpath
        .type           $__internal_0_$__cuda_sm3x_div_rn_noftz_f32_slowpath,@function
        .size           $__internal_0_$__cuda_sm3x_div_rn_noftz_f32_slowpath,(.L_x_16 - $__internal_0_$__cuda_sm3x_div_rn_noftz_f32_slowpath)
$__internal_0_$__cuda_sm3x_div_rn_noftz_f32_slowpath:
[----:B------:R-:W-:Y:S01]  /*0540*/  SHF.R.U32.HI R11, RZ, 0x17, R3 ;  /* 0x00000017ff0b7819 */ /* 0x000fe20000011603 */
[----:B------:R-:W-:Y:S01]  /*0550*/  BSSY.RECONVERGENT B1, `(.L_x_4) ;  /* 0x0000063000017945 */ /* 0x000fe20003800200 */
[----:B------:R-:W-:Y:S02]  /*0560*/  SHF.R.U32.HI R2, RZ, 0x17, R0 ;  /* 0x00000017ff027819 */ /* 0x000fe40000011600 */
[----:B------:R-:W-:Y:S02]  /*0570*/  LOP3.LUT R11, R11, 0xff, RZ, 0xc0, !PT ;  /* 0x000000ff0b0b7812 */ /* 0x000fe400078ec0ff */
[----:B------:R-:W-:Y:S02]  /*0580*/  LOP3.LUT R14, R2, 0xff, RZ, 0xc0, !PT ;  /* 0x000000ff020e7812 */ /* 0x000fe400078ec0ff */
[----:B------:R-:W-:Y:S01]  /*0590*/  MOV R2, R0 ;  /* 0x0000000000027202 */ /* 0x000fe20000000f00 */
[----:B------:R-:W-:Y:S02]  /*05a0*/  VIADD R13, R11, 0xffffffff ;  /* 0xffffffff0b0d7836 */ /* 0x000fe40000000000 */
[----:B------:R-:W-:-:S03]  /*05b0*/  VIADD R12, R14, 0xffffffff ;  /* 0xffffffff0e0c7836 */ /* 0x000fc60000000000 */
[----:B------:R-:W-:-:S04]  /*05c0*/  ISETP.GT.U32.AND P0, PT, R13, 0xfd, PT ;  /* 0x000000fd0d00780c */ /* 0x000fc80003f04070 */
[----:B------:R-:W-:-:S13]  /*05d0*/  ISETP.GT.U32.OR P0, PT, R12, 0xfd, P0 ;  /* 0x000000fd0c00780c */ /* 0x000fda0000704470 */
[----:B------:R-:W-:Y:S01]  /*05e0*/  @!P0 IMAD.MOV.U32 R9, RZ, RZ, RZ ;  /* 0x000000ffff098224 */ /* 0x000fe200078e00ff */
[----:B------:R-:W-:Y:S06]  /*05f0*/  @!P0 BRA `(.L_x_5) ;  /* 0x00000000005c8947 */ /* 0x000fec0003800000 */
[----:B------:R-:W-:Y:S02]  /*0600*/  FSETP.GTU.FTZ.AND P0, PT, |R0|, +INF , PT ;  /* 0x7f8000000000780b */ /* 0x000fe40003f1c200 */
[----:B------:R-:W-:-:S04]  /*0610*/  FSETP.GTU.FTZ.AND P1, PT, |R3|, +INF , PT ;  /* 0x7f8000000300780b */ /* 0x000fc80003f3c200 */
[----:B------:R-:W-:-:S13]  /*0620*/  PLOP3.LUT P0, PT, P0, P1, PT, 0xf8, 0x8f ;  /* 0x00000000008f781c */ /* 0x000fda0000703f70 */
[----:B------:R-:W-:Y:S05]  /*0630*/  @P0 BRA `(.L_x_6) ;  /* 0x00000004004c0947 */ /* 0x000fea0003800000 */
[----:B------:R-:W-:-:S13]  /*0640*/  LOP3.LUT P0, RZ, R3, 0x7fffffff, R2, 0xc8, !PT ;  /* 0x7fffffff03ff7812 */ /* 0x000fda000780c802 */
[----:B------:R-:W-:Y:S05]  /*0650*/  @!P0 BRA `(.L_x_7) ;  /* 0x00000004003c8947 */ /* 0x000fea0003800000 */
[C---:B------:R-:W-:Y:S02]  /*0660*/  FSETP.NEU.FTZ.AND P2, PT, |R0|.reuse, +INF , PT ;  /* 0x7f8000000000780b */ /* 0x040fe40003f5d200 */
[----:B------:R-:W-:Y:S02]  /*0670*/  FSETP.NEU.FTZ.AND P1, PT, |R3|, +INF , PT ;  /* 0x7f8000000300780b */ /* 0x000fe40003f3d200 */
[----:B------:R-:W-:-:S11]  /*0680*/  FSETP.NEU.FTZ.AND P0, PT, |R0|, +INF , PT ;  /* 0x7f8000000000780b */ /* 0x000fd60003f1d200 */
[----:B------:R-:W-:Y:S05]  /*0690*/  @!P1 BRA !P2, `(.L_x_7) ;  /* 0x00000004002c9947 */ /* 0x000fea0005000000 */
[----:B------:R-:W-:-:S04]  /*06a0*/  LOP3.LUT P2, RZ, R2, 0x7fffffff, RZ, 0xc0, !PT ;  /* 0x7fffffff02ff7812 */ /* 0x000fc8000784c0ff */
[----:B------:R-:W-:-:S13]  /*06b0*/  PLOP3.LUT P1, PT, P1, P2, PT, 0x2f, 0xf2 ;  /* 0x0000000000f2781c */ /* 0x000fda0000f24577 */
[----:B------:R-:W-:Y:S05]  /*06c0*/  @P1 BRA `(.L_x_8) ;  /* 0x0000000400181947 */ /* 0x000fea0003800000 */
[----:B------:R-:W-:-:S04]  /*06d0*/  LOP3.LUT P1, RZ, R3, 0x7fffffff, RZ, 0xc0, !PT ;  /* 0x7fffffff03ff7812 */ /* 0x000fc8000782c0ff */
[----:B------:R-:W-:-:S13]  /*06e0*/  PLOP3.LUT P0, PT, P0, P1, PT, 0x2f, 0xf2 ;  /* 0x0000000000f2781c */ /* 0x000fda0000702577 */
[----:B------:R-:W-:Y:S05]  /*06f0*/  @P0 BRA `(.L_x_9) ;  /* 0x0000000400000947 */ /* 0x000fea0003800000 */
[----:B------:R-:W-:Y:S02]  /*0700*/  ISETP.GE.AND P0, PT, R12, RZ, PT ;  /* 0x000000ff0c00720c */ /* 0x000fe40003f06270 */
[----:B------:R-:W-:-:S11]  /*0710*/  ISETP.GE.AND P1, PT, R13, RZ, PT ;  /* 0x000000ff0d00720c */ /* 0x000fd60003f26270 */
[----:B------:R-:W-:Y:S02]  /*0720*/  @P0 IMAD.MOV.U32 R9, RZ, RZ, RZ ;  /* 0x000000ffff090224 */ /* 0x000fe400078e00ff */
[----:B------:R-:W-:Y:S01]  /*0730*/  @!P0 FFMA R2, R0, 1.84467440737095516160e+19, RZ ;  /* 0x5f80000000028823 */ /* 0x000fe200000000ff */
[----:B------:R-:W-:Y:S02]  /*0740*/  @!P0 IMAD.MOV.U32 R9, RZ, RZ, -0x40 ;  /* 0xffffffc0ff098424 */ /* 0x000fe400078e00ff */
[----:B------:R-:W-:-:S03]  /*0750*/  @!P1 FFMA R3, R3, 1.84467440737095516160e+19, RZ ;  /* 0x5f80000003039823 */ /* 0x000fc600000000ff */
[----:B------:R-:W-:-:S07]  /*0760*/  @!P1 IADD3 R9, PT, PT, R9, 0x40, RZ ;  /* 0x0000004009099810 */ /* 0x000fce0007ffe0ff */
.L_x_5:
[----:B------:R-:W-:Y:S01]  /*0770*/  LEA R12, R11, 0xc0800000, 0x17 ;  /* 0xc08000000b0c7811 */ /* 0x000fe200078eb8ff */
[----:B------:R-:W-:Y:S04]  /*0780*/  BSSY.RECONVERGENT B2, `(.L_x_10) ;  /* 0x0000036000027945 */ /* 0x000fe80003800200 */
[----:B------:R-:W-:Y:S02]  /*0790*/  IMAD.IADD R12, R3, 0x1, -R12 ;  /* 0x00000001030c7824 */ /* 0x000fe400078e0a0c */
[----:B------:R-:W-:Y:S02]  /*07a0*/  VIADD R3, R14, 0xffffff81 ;  /* 0xffffff810e037836 */ /* 0x000fe40000000000 */
[----:B------:R0:W1:Y:S01]  /*07b0*/  MUFU.RCP R13, R12 ;  /* 0x0000000c000d7308 */ /* 0x0000620000001000 */
[----:B------:R-:W-:Y:S01]  /*07c0*/  FADD.FTZ R15, -R12, -RZ ;  /* 0x800000ff0c0f7221 */ /* 0x000fe20000010100 */
[C---:B------:R-:W-:Y:S01]  /*07d0*/  IMAD R2, R3.reuse, -0x800000, R2 ;  /* 0xff80000003027824 */ /* 0x040fe200078e0202 */
[----:B0-----:R-:W-:-:S05]  /*07e0*/  IADD3 R12, PT, PT, R3, 0x7f, -R11 ;  /* 0x0000007f030c7810 */ /* 0x001fca0007ffe80b */
[----:B------:R-:W-:Y:S02]  /*07f0*/  IMAD.IADD R12, R12, 0x1, R9 ;  /* 0x000000010c0c7824 */ /* 0x000fe400078e0209 */
[----:B-1----:R-:W-:-:S04]  /*0800*/  FFMA R14, R13, R15, 1 ;  /* 0x3f8000000d0e7423 */ /* 0x002fc8000000000f */
[----:B------:R-:W-:-:S04]  /*0810*/  FFMA R16, R13, R14, R13 ;  /* 0x0000000e0d107223 */ /* 0x000fc8000000000d */
[----:B------:R-:W-:-:S04]  /*0820*/  FFMA R13, R2, R16, RZ ;  /* 0x00000010020d7223 */ /* 0x000fc800000000ff */
[----:B------:R-:W-:-:S04]  /*0830*/  FFMA R14, R15, R13, R2 ;  /* 0x0000000d0f0e7223 */ /* 0x000fc80000000002 */
[----:B------:R-:W-:-:S04]  /*0840*/  FFMA R13, R16, R14, R13 ;  /* 0x0000000e100d7223 */ /* 0x000fc8000000000d */
[----:B------:R-:W-:-:S04]  /*0850*/  FFMA R14, R15, R13, R2 ;  /* 0x0000000d0f0e7223 */ /* 0x000fc80000000002 */
[----:B------:R-:W-:-:S05]  /*0860*/  FFMA R2, R16, R14, R13 ;  /* 0x0000000e10027223 */ /* 0x000fca000000000d */
[----:B------:R-:W-:-:S04]  /*0870*/  SHF.R.U32.HI R3, RZ, 0x17, R2 ;  /* 0x00000017ff037819 */ /* 0x000fc80000011602 */
[----:B------:R-:W-:-:S04]  /*0880*/  LOP3.LUT R3, R3, 0xff, RZ, 0xc0, !PT ;  /* 0x000000ff03037812 */ /* 0x000fc800078ec0ff */
[----:B------:R-:W-:-:S05]  /*0890*/  IADD3 R11, PT, PT, R3, R12, RZ ;  /* 0x0000000c030b7210 */ /* 0x000fca0007ffe0ff */
[----:B------:R-:W-:-:S05]  /*08a0*/  VIADD R3, R11, 0xffffffff ;  /* 0xffffffff0b037836 */ /* 0x000fca0000000000 */
[----:B------:R-:W-:-:S13]  /*08b0*/  ISETP.GE.U32.AND P0, PT, R3, 0xfe, PT ;  /* 0x000000fe0300780c */ /* 0x000fda0003f06070 */
[----:B------:R-:W-:Y:S05]  /*08c0*/  @!P0 BRA `(.L_x_11) ;  /* 0x0000000000808947 */ /* 0x000fea0003800000 */
[----:B------:R-:W-:-:S13]  /*08d0*/  ISETP.GT.AND P0, PT, R11, 0xfe, PT ;  /* 0x000000fe0b00780c */ /* 0x000fda0003f04270 */
[----:B------:R-:W-:Y:S05]  /*08e0*/  @P0 BRA `(.L_x_12) ;  /* 0x00000000006c0947 */ /* 0x000fea0003800000 */
[----:B------:R-:W-:-:S13]  /*08f0*/  ISETP.GE.AND P0, PT, R11, 0x1, PT ;  /* 0x000000010b00780c */ /* 0x000fda0003f06270 */
[----:B------:R-:W-:Y:S05]  /*0900*/  @P0 BRA `(.L_x_13) ;  /* 0x0000000000740947 */ /* 0x000fea0003800000 */
[----:B------:R-:W-:Y:S02]  /*0910*/  ISETP.GE.AND P0, PT, R11, -0x18, PT ;  /* 0xffffffe80b00780c */ /* 0x000fe40003f06270 */
[----:B------:R-:W-:-:S11]  /*0920*/  LOP3.LUT R2, R2, 0x80000000, RZ, 0xc0, !PT ;  /* 0x8000000002027812 */ /* 0x000fd600078ec0ff */
[----:B------:R-:W-:Y:S05]  /*0930*/  @!P0 BRA `(.L_x_13) ;  /* 0x0000000000688947 */ /* 0x000fea0003800000 */
[CCC-:B------:R-:W-:Y:S01]  /*0940*/  FFMA.RZ R3, R16.reuse, R14.reuse, R13.reuse ;  /* 0x0000000e10037223 */ /* 0x1c0fe2000000c00d */
[CCC-:B------:R-:W-:Y:S01]  /*0950*/  FFMA.RM R12, R16.reuse, R14.reuse, R13.reuse ;  /* 0x0000000e100c7223 */ /* 0x1c0fe2000000400d */
[C---:B------:R-:W-:Y:S02]  /*0960*/  ISETP.NE.AND P2, PT, R11.reuse, RZ, PT ;  /* 0x000000ff0b00720c */ /* 0x040fe40003f45270 */
[----:B------:R-:W-:Y:S02]  /*0970*/  ISETP.NE.AND P1, PT, R11, RZ, PT ;  /* 0x000000ff0b00720c */ /* 0x000fe40003f25270 */
[----:B------:R-:W-:Y:S01]  /*0980*/  LOP3.LUT R9, R3, 0x7fffff, RZ, 0xc0, !PT ;  /* 0x007fffff03097812 */ /* 0x000fe200078ec0ff */
[----:B------:R-:W-:Y:S01]  /*0990*/  FFMA.RP R3, R16, R14, R13 ;  /* 0x0000000e10037223 */ /* 0x000fe2000000800d */
[----:B------:R-:W-:Y:S02]  /*09a0*/  VIADD R14, R11, 0x20 ;  /* 0x000000200b0e7836 */ /* 0x000fe40000000000 */
[----:B------:R-:W-:Y:S01]  /*09b0*/  LOP3.LUT R9, R9, 0x800000, RZ, 0xfc, !PT ;  /* 0x0080000009097812 */ /* 0x000fe200078efcff */
[----:B------:R-:W-:Y:S01]  /*09c0*/  IMAD.MOV R11, RZ, RZ, -R11 ;  /* 0x000000ffff0b7224 */ /* 0x000fe200078e0a0b */
[----:B------:R-:W-:-:S02]  /*09d0*/  FSETP.NEU.FTZ.AND P0, PT, R3, R12, PT ;  /* 0x0000000c0300720b */ /* 0x000fc40003f1d000 */
[----:B------:R-:W-:Y:S02]  /*09e0*/  SHF.L.U32 R14, R9, R14, RZ ;  /* 0x0000000e090e7219 */ /* 0x000fe400000006ff */
[----:B------:R-:W-:Y:S02]  /*09f0*/  SEL R12, R11, RZ, P2 ;  /* 0x000000ff0b0c7207 */ /* 0x000fe40001000000 */
[----:B------:R-:W-:Y:S02]  /*0a00*/  ISETP.NE.AND P1, PT, R14, RZ, P1 ;  /* 0x000000ff0e00720c */ /* 0x000fe40000f25270 */
[----:B------:R-:W-:Y:S02]  /*0a10*/  SHF.R.U32.HI R12, RZ, R12, R9 ;  /* 0x0000000cff0c7219 */ /* 0x000fe40000011609 */
[----:B------:R-:W-:Y:S02]  /*0a20*/  PLOP3.LUT P0, PT, P0, P1, PT, 0xf8, 0x8f ;  /* 0x00000000008f781c */ /* 0x000fe40000703f70 */
[----:B------:R-:W-:-:S02]  /*0a30*/  SHF.R.U32.HI R14, RZ, 0x1, R12 ;  /* 0x00000001ff0e7819 */ /* 0x000fc4000001160c */
[----:B------:R-:W-:-:S04]  /*0a40*/  SEL R3, RZ, 0x1, !P0 ;  /* 0x00000001ff037807 */ /* 0x000fc80004000000 */
[----:B------:R-:W-:-:S04]  /*0a50*/  LOP3.LUT R3, R3, 0x1, R14, 0xf8, !PT ;  /* 0x0000000103037812 */ /* 0x000fc800078ef80e */
[----:B------:R-:W-:-:S04]  /*0a60*/  LOP3.LUT R3, R3, R12, RZ, 0xc0, !PT ;  /* 0x0000000c03037212 */ /* 0x000fc800078ec0ff */
[----:B------:R-:W-:-:S04]  /*0a70*/  IADD3 R3, PT, PT, R14, R3, RZ ;  /* 0x000000030e037210 */ /* 0x000fc80007ffe0ff */
[----:B------:R-:W-:Y:S01]  /*0a80*/  LOP3.LUT R2, R3, R2, RZ, 0xfc, !PT ;  /* 0x0000000203027212 */ /* 0x000fe200078efcff */
[----:B------:R-:W-:Y:S06]  /*0a90*/  BRA `(.L_x_13) ;  /* 0x0000000000107947 */ /* 0x000fec0003800000 */
.L_x_12:
[----:B------:R-:W-:-:S04]  /*0aa0*/  LOP3.LUT R2, R2, 0x80000000, RZ, 0xc0, !PT ;  /* 0x8000000002027812 */ /* 0x000fc800078ec0ff */
[----:B------:R-:W-:Y:S01]  /*0ab0*/  LOP3.LUT R2, R2, 0x7f800000, RZ, 0xfc, !PT ;  /* 0x7f80000002027812 */ /* 0x000fe200078efcff */
[----:B------:R-:W-:Y:S06]  /*0ac0*/  BRA `(.L_x_13) ;  /* 0x0000000000047947 */ /* 0x000fec0003800000 */
.L_x_11:
[----:B------:R-:W-:-:S07]  /*0ad0*/  IMAD R2, R12, 0x800000, R2 ;  /* 0x008000000c027824 */ /* 0x000fce00078e0202 */
.L_x_13:
[----:B------:R-:W-:Y:S05]  /*0ae0*/  BSYNC.RECONVERGENT B2 ;  /* 0x0000000000027941 */ /* 0x000fea0003800200 */
.L_x_10:
[----:B------:R-:W-:Y:S05]  /*0af0*/  BRA `(.L_x_14) ;  /* 0x0000000000207947 */ /* 0x000fea0003800000 */
.L_x_9:
[----:B------:R-:W-:-:S04]  /*0b00*/  LOP3.LUT R2, R3, 0x80000000, R2, 0x48, !PT ;  /* 0x8000000003027812 */ /* 0x000fc800078e4802 */
[----:B------:R-:W-:Y:S01]  /*0b10*/  LOP3.LUT R2, R2, 0x7f800000, RZ, 0xfc, !PT ;  /* 0x7f80000002027812 */ /* 0x000fe200078efcff */
[----:B------:R-:W-:Y:S06]  /*0b20*/  BRA `(.L_x_14) ;  /* 0x0000000000147947 */ /* 0x000fec0003800000 */
.L_x_8:
[----:B------:R-:W-:Y:S01]  /*0b30*/  LOP3.LUT R2, R3, 0x80000000, R2, 0x48, !PT ;  /* 0x8000000003027812 */ /* 0x000fe200078e4802 */
[----:B------:R-:W-:Y:S06]  /*0b40*/  BRA `(.L_x_14) ;  /* 0x00000000000c7947 */ /* 0x000fec0003800000 */
.L_x_7:
[----:B------:R-:W0:Y:S01]  /*0b50*/  MUFU.RSQ R2, -QNAN ;  /* 0xffc0000000027908 */ /* 0x000e220000001400 */
[----:B------:R-:W-:Y:S05]  /*0b60*/  BRA `(.L_x_14) ;  /* 0x0000000000047947 */ /* 0x000fea0003800000 */
.L_x_6:
[----:B------:R-:W-:-:S07]  /*0b70*/  FADD.FTZ R2, R0, R3 ;  /* 0x0000000300027221 */ /* 0x000fce0000010000 */
.L_x_14:
[----:B------:R-:W-:Y:S05]  /*0b80*/  BSYNC.RECONVERGENT B1 ;  /* 0x0000000000017941 */ /* 0x000fea0003800200 */
.L_x_4:
[----:B------:R-:W-:-:S04]  /*0b90*/  IMAD.MOV.U32 R11, RZ, RZ, 0x0 ;  /* 0x00000000ff0b7424 */ /* 0x000fc800078e00ff */
[----:B0-----:R-:W-:Y:S05]  /*0ba0*/  RET.REL.NODEC R10 `(_Z8one_stepP8Particleii) ;  /* 0xfffffff40a147950 */ /* 0x001fea0003c3ffff */
.L_x_15:
[----:B------:R-:W-:-:S00]  /*0bb0*/  BRA `(.L_x_15) ;  /* 0xfffffffc00fc7947 */ /* 0x000fc0000383ffff */
[----:B------:R-:W-:-:S00]  /*0bc0*/  NOP ;  /* 0x0000000000007918 */ /* 0x000fc00000000000 */
        /* <DEDUP_REMOVED lines=11> */
.L_x_16:


//--------------------- .nv.shared.reserved.0     --------------------------
	.section	.nv.shared.reserved.0,"aw",@nobits
	.weak		__nv_reservedSMEM_offset_0_alias
	.size		__nv_reservedSMEM_offset_0_alias, 0, 64
	.other		__nv_reservedSMEM_offset_0_alias,@"STO_CUDA_RESERVED_SHARED STV_DEFAULT"
__nv_reservedSMEM_offset_0_alias:
	.zero		0
	.zero		64


//--------------------- .nv.constant0._Z8one_stepP8Particleii --------------------------
	.section	.nv.constant0._Z8one_stepP8Particleii,"a",@progbits
	.sectionflags	@""
	.align	4
.nv.constant0._Z8one_stepP8Particleii:
	.zero		912


//--------------------- SYMBOLS --------------------------

	.type		.nv.reservedSmem.offset0,@object
	.size		.nv.reservedSmem.offset0,0x4
